//
// Generated by NVIDIA NVVM Compiler
//
// Compiler Build ID: CL-36424714
// Cuda compilation tools, release 13.0, V13.0.88
// Based on NVVM 20.0.0
//

.version 9.0
.target sm_100
.address_size 64

	// .globl	_Z3addPiS_S_
// _ZZ3addPiS_S_E4tmpA has been demoted
// _ZZ3addPiS_S_E4tmpB has been demoted

.visible .entry _Z3addPiS_S_(
	.param .u64 .ptr .align 1 _Z3addPiS_S__param_0,
	.param .u64 .ptr .align 1 _Z3addPiS_S__param_1,
	.param .u64 .ptr .align 1 _Z3addPiS_S__param_2
)
{
	.reg .pred 	%p<2>;
	.reg .b32 	%r<85>;
	.reg .b64 	%rd<8>;
	// demoted variable
	.shared .align 4 .b8 _ZZ3addPiS_S_E4tmpA[4096];
	// demoted variable
	.shared .align 4 .b8 _ZZ3addPiS_S_E4tmpB[4096];
	ld.param.u64 	%rd2, [_Z3addPiS_S__param_0];
	ld.param.u64 	%rd3, [_Z3addPiS_S__param_1];
	cvta.to.global.u64 	%rd4, %rd3;
	cvta.to.global.u64 	%rd5, %rd2;
	mov.u32 	%r8, %ctaid.x;
	mov.u32 	%r9, %ntid.x;
	mov.u32 	%r10, %tid.x;
	mad.lo.s32 	%r11, %r8, %r9, %r10;
	mul.wide.s32 	%rd6, %r11, 4;
	add.s64 	%rd7, %rd5, %rd6;
	ld.global.u32 	%r12, [%rd7];
	shl.b32 	%r13, %r11, 2;
	mov.u32 	%r14, _ZZ3addPiS_S_E4tmpA;
	add.s32 	%r15, %r14, %r13;
	st.shared.u32 	[%r15], %r12;
	add.s64 	%rd1, %rd4, %rd6;
	ld.global.u32 	%r16, [%rd1];
	mov.u32 	%r17, _ZZ3addPiS_S_E4tmpB;
	add.s32 	%r1, %r17, %r13;
	st.shared.u32 	[%r1], %r16;
	bar.sync 	0;
	ld.shared.u32 	%r84, [%r1];
	mov.b32 	%r83, 64;
$L__BB0_1:
	add.s32 	%r19, %r14, %r83;
	ld.shared.u32 	%r20, [%r19+-64];
	add.s32 	%r21, %r84, %r20;
	ld.shared.u32 	%r22, [%r19+-60];
	add.s32 	%r23, %r21, %r22;
	ld.shared.u32 	%r24, [%r19+-56];
	add.s32 	%r25, %r23, %r24;
	ld.shared.u32 	%r26, [%r19+-52];
	add.s32 	%r27, %r25, %r26;
	ld.shared.u32 	%r28, [%r19+-48];
	add.s32 	%r29, %r27, %r28;
	ld.shared.u32 	%r30, [%r19+-44];
	add.s32 	%r31, %r29, %r30;
	ld.shared.u32 	%r32, [%r19+-40];
	add.s32 	%r33, %r31, %r32;
	ld.shared.u32 	%r34, [%r19+-36];
	add.s32 	%r35, %r33, %r34;
	ld.shared.u32 	%r36, [%r19+-32];
	add.s32 	%r37, %r35, %r36;
	ld.shared.u32 	%r38, [%r19+-28];
	add.s32 	%r39, %r37, %r38;
	ld.shared.u32 	%r40, [%r19+-24];
	add.s32 	%r41, %r39, %r40;
	ld.shared.u32 	%r42, [%r19+-20];
	add.s32 	%r43, %r41, %r42;
	ld.shared.u32 	%r44, [%r19+-16];
	add.s32 	%r45, %r43, %r44;
	ld.shared.u32 	%r46, [%r19+-12];
	add.s32 	%r47, %r45, %r46;
	ld.shared.u32 	%r48, [%r19+-8];
	add.s32 	%r49, %r47, %r48;
	ld.shared.u32 	%r50, [%r19+-4];
	add.s32 	%r51, %r49, %r50;
	ld.shared.u32 	%r52, [%r19];
	add.s32 	%r53, %r51, %r52;
	ld.shared.u32 	%r54, [%r19+4];
	add.s32 	%r55, %r53, %r54;
	ld.shared.u32 	%r56, [%r19+8];
	add.s32 	%r57, %r55, %r56;
	ld.shared.u32 	%r58, [%r19+12];
	add.s32 	%r59, %r57, %r58;
	ld.shared.u32 	%r60, [%r19+16];
	add.s32 	%r61, %r59, %r60;
	ld.shared.u32 	%r62, [%r19+20];
	add.s32 	%r63, %r61, %r62;
	ld.shared.u32 	%r64, [%r19+24];
	add.s32 	%r65, %r63, %r64;
	ld.shared.u32 	%r66, [%r19+28];
	add.s32 	%r67, %r65, %r66;
	ld.shared.u32 	%r68, [%r19+32];
	add.s32 	%r69, %r67, %r68;
	ld.shared.u32 	%r70, [%r19+36];
	add.s32 	%r71, %r69, %r70;
	ld.shared.u32 	%r72, [%r19+40];
	add.s32 	%r73, %r71, %r72;
	ld.shared.u32 	%r74, [%r19+44];
	add.s32 	%r75, %r73, %r74;
	ld.shared.u32 	%r76, [%r19+48];
	add.s32 	%r77, %r75, %r76;
	ld.shared.u32 	%r78, [%r19+52];
	add.s32 	%r79, %r77, %r78;
	ld.shared.u32 	%r80, [%r19+56];
	add.s32 	%r81, %r79, %r80;
	ld.shared.u32 	%r82, [%r19+60];
	add.s32 	%r84, %r81, %r82;
	add.s32 	%r83, %r83, 128;
	setp.ne.s32 	%p1, %r83, 4160;
	@%p1 bra 	$L__BB0_1;
	st.shared.u32 	[%r1], %r84;
	st.global.u32 	[%rd1], %r84;
	bar.sync 	0;
	ret;

}


// ===== COMPILED SASS (sm_100) =====

	.target	sm_100

	.elftype	@"ET_EXEC"


//--------------------- .note.nv.tkinfo           --------------------------
	.section	.note.nv.tkinfo,"",@"SHT_NOTE"
	.sectionflags	@"SHF_NOTE_NV_TKINFO"
	.tkinfo
        /*0018*/ 	.word	0x00000002
        /*0030*/ 	.string	""
        /*0030*/ 	.string	"ptxas"
        /*0030*/ 	.string	"Cuda compilation tools, release 13.0, V13.0.88"
        /*0030*/ 	.string	"Build cuda_13.0.r13.0/compiler.36424714_0"
        /*0030*/ 	.string	"-arch sm_100 -m 64 "



//--------------------- .note.nv.cuinfo           --------------------------
	.section	.note.nv.cuinfo,"",@"SHT_NOTE"
	.sectionflags	@"SHF_NOTE_NV_CUINFO"
        /*0018*/ 	.short	0x0002
        /*001a*/ 	.short	0x0064
        /*001c*/ 	.short	0x0082
	.zero		2


//--------------------- .nv.info                  --------------------------
	.section	.nv.info,"",@"SHT_CUDA_INFO"
	.align	4


	//----- nvinfo : EIATTR_REGCOUNT
	.align		4
        /*0000*/ 	.byte	0x04, 0x2f
        /*0002*/ 	.short	(.L_1 - .L_0)
	.align		4
.L_0:
        /*0004*/ 	.word	index@(_Z3addPiS_S_)
        /*0008*/ 	.word	0x0000001c


	//----- nvinfo : EIATTR_FRAME_SIZE
	.align		4
.L_1:
        /*000c*/ 	.byte	0x04, 0x11
        /*000e*/ 	.short	(.L_3 - .L_2)
	.align		4
.L_2:
        /*0010*/ 	.word	index@(_Z3addPiS_S_)
        /*0014*/ 	.word	0x00000000


	//----- nvinfo : EIATTR_MIN_STACK_SIZE
	.align		4
.L_3:
        /*0018*/ 	.byte	0x04, 0x12
        /*001a*/ 	.short	(.L_5 - .L_4)
	.align		4
.L_4:
        /*001c*/ 	.word	index@(_Z3addPiS_S_)
        /*0020*/ 	.word	0x00000000
.L_5:


//--------------------- .nv.compat                --------------------------
	.section	.nv.compat,"",@"SHT_CUDA_COMPAT_INFO"
	.align	4
        /*0000*/ 	.byte	0x02, 0x09, 0x00, 0x00, 0x02, 0x02, 0x01, 0x00, 0x02, 0x05, 0x05, 0x00, 0x03, 0x07, 0x01, 0x01
        /*0010*/ 	.byte	0x02, 0x03, 0x00, 0x00, 0x02, 0x06, 0x01, 0x00, 0x04, 0x0b, 0x08, 0x00, 0x09, 0x00, 0x00, 0x00
        /*0020*/ 	.byte	0x00, 0x00, 0x00, 0x00


//--------------------- .nv.info._Z3addPiS_S_     --------------------------
	.section	.nv.info._Z3addPiS_S_,"",@"SHT_CUDA_INFO"
	.sectionflags	@""
	.align	4


	//----- nvinfo : EIATTR_CUDA_API_VERSION
	.align		4
        /*0000*/ 	.byte	0x04, 0x37
        /*0002*/ 	.short	(.L_7 - .L_6)
.L_6:
        /*0004*/ 	.word	0x00000082


	//----- nvinfo : EIATTR_KPARAM_INFO
	.align		4
.L_7:
        /*0008*/ 	.byte	0x04, 0x17
        /*000a*/ 	.short	(.L_9 - .L_8)
.L_8:
        /*000c*/ 	.word	0x00000000
        /*0010*/ 	.short	0x0002
        /*0012*/ 	.short	0x0010
        /*0014*/ 	.byte	0x00, 0xf5, 0x21, 0x00


	//----- nvinfo : EIATTR_KPARAM_INFO
	.align		4
.L_9:
        /*0018*/ 	.byte	0x04, 0x17
        /*001a*/ 	.short	(.L_11 - .L_10)
.L_10:
        /*001c*/ 	.word	0x00000000
        /*0020*/ 	.short	0x0001
        /*0022*/ 	.short	0x0008
        /*0024*/ 	.byte	0x00, 0xf5, 0x21, 0x00


	//----- nvinfo : EIATTR_KPARAM_INFO
	.align		4
.L_11:
        /*0028*/ 	.byte	0x04, 0x17
        /*002a*/ 	.short	(.L_13 - .L_12)
.L_12:
        /*002c*/ 	.word	0x00000000
        /*0030*/ 	.short	0x0000
        /*0032*/ 	.short	0x0000
        /*0034*/ 	.byte	0x00, 0xf5, 0x21, 0x00


	//----- nvinfo : EIATTR_SPARSE_MMA_MASK
	.align		4
.L_13:
        /*0038*/ 	.byte	0x03, 0x50
        /*003a*/ 	.short	0x0000


	//----- nvinfo : EIATTR_MAXREG_COUNT
	.align		4
        /*003c*/ 	.byte	0x03, 0x1b
        /*003e*/ 	.short	0x00ff


	//----- nvinfo : EIATTR_NUM_BARRIERS
	.align		4
        /*0040*/ 	.byte	0x02, 0x4c
        /*0042*/ 	.byte	0x01
	.zero		1


	//----- nvinfo : EIATTR_MERCURY_ISA_VERSION
	.align		4
        /*0044*/ 	.byte	0x03, 0x5f
        /*0046*/ 	.short	0x0101


	//----- nvinfo : EIATTR_VRC_CTA_INIT_COUNT
	.align		4
        /*0048*/ 	.byte	0x02, 0x4a
	.zero		1
	.zero		1


	//----- nvinfo : EIATTR_EXIT_INSTR_OFFSETS
	.align		4
        /*004c*/ 	.byte	0x04, 0x1c
        /*004e*/ 	.short	(.L_15 - .L_14)


	//   ....[0]....
.L_14:
        /*0050*/ 	.word	0x00000360


	//----- nvinfo : EIATTR_CBANK_PARAM_SIZE
	.align		4
.L_15:
        /*0054*/ 	.byte	0x03, 0x19
        /*0056*/ 	.short	0x0018


	//----- nvinfo : EIATTR_PARAM_CBANK
	.align		4
        /*0058*/ 	.byte	0x04, 0x0a
        /*005a*/ 	.short	(.L_17 - .L_16)
	.align		4
.L_16:
        /*005c*/ 	.word	index@(.nv.constant0._Z3addPiS_S_)
        /*0060*/ 	.short	0x0380
        /*0062*/ 	.short	0x0018


	//----- nvinfo : EIATTR_SW_WAR
	.align		4
.L_17:
        /*0064*/ 	.byte	0x04, 0x36
        /*0066*/ 	.short	(.L_19 - .L_18)
.L_18:
        /*0068*/ 	.word	0x00000008
.L_19:


//--------------------- .nv.callgraph             --------------------------
	.section	.nv.callgraph,"",@"SHT_CUDA_CALLGRAPH"
	.align	4
	.sectionentsize	8
	.align		4
        /*0000*/ 	.word	0x00000000
	.align		4
        /*0004*/ 	.word	0xffffffff
	.align		4
        /*0008*/ 	.word	0x00000000
	.align		4
        /*000c*/ 	.word	0xfffffffe
	.align		4
        /*0010*/ 	.word	0x00000000
	.align		4
        /*0014*/ 	.word	0xfffffffd
	.align		4
        /*0018*/ 	.word	0x00000000
	.align		4
        /*001c*/ 	.word	0xfffffffc


//--------------------- .text._Z3addPiS_S_        --------------------------
	.section	.text._Z3addPiS_S_,"ax",@progbits
	.align	128
        .global         _Z3addPiS_S_
        .type           _Z3addPiS_S_,@function
        .size           _Z3addPiS_S_,(.L_x_2 - _Z3addPiS_S_)
        .other          _Z3addPiS_S_,@"STO_CUDA_ENTRY STV_DEFAULT"
_Z3addPiS_S_:
.text._Z3addPiS_S_:
[----:B------:R-:W-:Y:S01]  /*0000*/  LDC R1, c[0x0][0x37c] ;  /* 0x0000df00ff017b82 */ /* 0x000fe20000000800 */
[----:B------:R-:W0:Y:S07]  /*0010*/  S2R R0, SR_TID.X ;  /* 0x0000000000007919 */ /* 0x000e2e0000002100 */
[----:B------:R-:W0:Y:S01]  /*0020*/  S2UR UR4, SR_CTAID.X ;  /* 0x00000000000479c3 */ /* 0x000e220000002500 */
[----:B------:R-:W1:Y:S07]  /*0030*/  LDCU.64 UR8, c[0x0][0x358] ;  /* 0x00006b00ff0877ac */ /* 0x000e6e0008000a00 */
[----:B------:R-:W0:Y:S08]  /*0040*/  LDC R3, c[0x0][0x360] ;  /* 0x0000d800ff037b82 */ /* 0x000e300000000800 */
[----:B------:R-:W2:Y:S08]  /*0050*/  LDC.64 R4, c[0x0][0x380] ;  /* 0x0000e000ff047b82 */ /* 0x000eb00000000a00 */
[----:B------:R-:W3:Y:S01]  /*0060*/  LDC.64 R24, c[0x0][0x388] ;  /* 0x0000e200ff187b82 */ /* 0x000ee20000000a00 */
[----:B0-----:R-:W-:-:S04]  /*0070*/  IMAD R3, R3, UR4, R0 ;  /* 0x0000000403037c24 */ /* 0x001fc8000f8e0200 */
[----:B--2---:R-:W-:-:S06]  /*0080*/  IMAD.WIDE R4, R3, 0x4, R4 ;  /* 0x0000000403047825 */ /* 0x004fcc00078e0204 */
[----:B-1----:R-:W2:Y:S01]  /*0090*/  LDG.E R4, desc[UR8][R4.64] ;  /* 0x0000000804047981 */ /* 0x002ea2000c1e1900 */
[----:B---3--:R-:W-:-:S05]  /*00a0*/  IMAD.WIDE R24, R3, 0x4, R24 ;  /* 0x0000000403187825 */ /* 0x008fca00078e0218 */
[----:B------:R-:W3:Y:S01]  /*00b0*/  LDG.E R9, desc[UR8][R24.64] ;  /* 0x0000000818097981 */ /* 0x000ee2000c1e1900 */
[----:B------:R-:W0:Y:S01]  /*00c0*/  S2UR UR6, SR_CgaCtaId ;  /* 0x00000000000679c3 */ /* 0x000e220000008800 */
[----:B------:R-:W-:Y:S02]  /*00d0*/  UMOV UR4, 0x400 ;  /* 0x0000040000047882 */ /* 0x000fe40000000000 */
[----:B------:R-:W-:Y:S02]  /*00e0*/  UIADD3 UR5, UPT, UPT, UR4, 0x1000, URZ ;  /* 0x0000100004057890 */ /* 0x000fe4000fffe0ff */
[----:B0-----:R-:W-:Y:S02]  /*00f0*/  ULEA UR4, UR6, UR4, 0x18 ;  /* 0x0000000406047291 */ /* 0x001fe4000f8ec0ff */
[----:B------:R-:W-:-:S04]  /*0100*/  ULEA UR5, UR6, UR5, 0x18 ;  /* 0x0000000506057291 */ /* 0x000fc8000f8ec0ff */
[C---:B------:R-:W-:Y:S02]  /*0110*/  LEA R7, R3.reuse, UR4, 0x2 ;  /* 0x0000000403077c11 */ /* 0x040fe4000f8e10ff */
[----:B------:R-:W-:Y:S01]  /*0120*/  LEA R2, R3, UR5, 0x2 ;  /* 0x0000000503027c11 */ /* 0x000fe2000f8e10ff */
[----:B------:R-:W-:Y:S02]  /*0130*/  IMAD.MOV.U32 R0, RZ, RZ, 0x40 ;  /* 0x00000040ff007424 */ /* 0x000fe400078e00ff */
[----:B--2---:R0:W-:Y:S04]  /*0140*/  STS [R7], R4 ;  /* 0x0000000407007388 */ /* 0x0041e80000000800 */
[----:B---3--:R0:W-:Y:S01]  /*0150*/  STS [R2], R9 ;  /* 0x0000000902007388 */ /* 0x0081e20000000800 */
[----:B------:R-:W-:Y:S06]  /*0160*/  BAR.SYNC.DEFER_BLOCKING 0x0 ;  /* 0x0000000000007b1d */ /* 0x000fec0000010000 */
[----:B------:R0:W1:Y:S02]  /*0170*/  LDS R3, [R2] ;  /* 0x0000000002037984 */ /* 0x0000640000000800 */
.L_x_0:
[----:B0-----:R-:W1:Y:S04]  /*0180*/  LDS.128 R8, [R0+UR4+-0x40] ;  /* 0xffffc00400087984 */ /* 0x001e680008000c00 */
[----:B------:R-:W0:Y:S04]  /*0190*/  LDS.128 R20, [R0+UR4+-0x30] ;  /* 0xffffd00400147984 */ /* 0x000e280008000c00 */
[----:B------:R-:W2:Y:S04]  /*01a0*/  LDS.128 R16, [R0+UR4+-0x20] ;  /* 0xffffe00400107984 */ /* 0x000ea80008000c00 */
[----:B------:R-:W3:Y:S04]  /*01b0*/  LDS.128 R4, [R0+UR4+-0x10] ;  /* 0xfffff00400047984 */ /* 0x000ee80008000c00 */
[----:B------:R-:W4:Y:S01]  /*01c0*/  LDS.128 R12, [R0+UR4] ;  /* 0x00000004000c7984 */ /* 0x000f220008000c00 */
[----:B-1----:R-:W-:-:S04]  /*01d0*/  IADD3 R8, PT, PT, R9, R3, R8 ;  /* 0x0000000309087210 */ /* 0x002fc80007ffe008 */
[----:B------:R-:W-:Y:S02]  /*01e0*/  IADD3 R3, PT, PT, R11, R8, R10 ;  /* 0x000000080b037210 */ /* 0x000fe40007ffe00a */
[----:B------:R-:W1:Y:S02]  /*01f0*/  LDS.128 R8, [R0+UR4+0x10] ;  /* 0x0000100400087984 */ /* 0x000e640008000c00 */
[----:B0-----:R-:W-:-:S04]  /*0200*/  IADD3 R3, PT, PT, R21, R3, R20 ;  /* 0x0000000315037210 */ /* 0x001fc80007ffe014 */
[----:B------:R-:W-:Y:S02]  /*0210*/  IADD3 R3, PT, PT, R23, R3, R22 ;  /* 0x0000000317037210 */ /* 0x000fe40007ffe016 */
[----:B------:R-:W0:Y:S02]  /*0220*/  LDS.128 R20, [R0+UR4+0x20] ;  /* 0x0000200400147984 */ /* 0x000e240008000c00 */
[----:B--2---:R-:W-:-:S04]  /*0230*/  IADD3 R3, PT, PT, R17, R3, R16 ;  /* 0x0000000311037210 */ /* 0x004fc80007ffe010 */
[----:B------:R-:W-:Y:S02]  /*0240*/  IADD3 R3, PT, PT, R19, R3, R18 ;  /* 0x0000000313037210 */ /* 0x000fe40007ffe012 */
[----:B------:R2:W5:Y:S02]  /*0250*/  LDS.128 R16, [R0+UR4+0x30] ;  /* 0x0000300400107984 */ /* 0x0005640008000c00 */
[----:B---3--:R-:W-:-:S04]  /*0260*/  IADD3 R3, PT, PT, R5, R3, R4 ;  /* 0x0000000305037210 */ /* 0x008fc80007ffe004 */
[----:B------:R-:W-:Y:S01]  /*0270*/  IADD3 R3, PT, PT, R7, R3, R6 ;  /* 0x0000000307037210 */ /* 0x000fe20007ffe006 */
[----:B--2---:R-:W-:-:S03]  /*0280*/  VIADD R0, R0, 0x80 ;  /* 0x0000008000007836 */ /* 0x004fc60000000000 */
[----:B----4-:R-:W-:Y:S02]  /*0290*/  IADD3 R3, PT, PT, R13, R3, R12 ;  /* 0x000000030d037210 */ /* 0x010fe40007ffe00c */
[----:B------:R-:W-:Y:S02]  /*02a0*/  ISETP.NE.AND P0, PT, R0, 0x1040, PT ;  /* 0x000010400000780c */ /* 0x000fe40003f05270 */
[----:B------:R-:W-:-:S04]  /*02b0*/  IADD3 R3, PT, PT, R15, R3, R14 ;  /* 0x000000030f037210 */ /* 0x000fc80007ffe00e */
[----:B-1----:R-:W-:-:S04]  /*02c0*/  IADD3 R3, PT, PT, R9, R3, R8 ;  /* 0x0000000309037210 */ /* 0x002fc80007ffe008 */
[----:B------:R-:W-:-:S04]  /*02d0*/  IADD3 R3, PT, PT, R11, R3, R10 ;  /* 0x000000030b037210 */ /* 0x000fc80007ffe00a */
[----:B0-----:R-:W-:-:S04]  /*02e0*/  IADD3 R3, PT, PT, R21, R3, R20 ;  /* 0x0000000315037210 */ /* 0x001fc80007ffe014 */
[----:B------:R-:W-:-:S04]  /*02f0*/  IADD3 R3, PT, PT, R23, R3, R22 ;  /* 0x0000000317037210 */ /* 0x000fc80007ffe016 */
[----:B-----5:R-:W-:-:S04]  /*0300*/  IADD3 R3, PT, PT, R17, R3, R16 ;  /* 0x0000000311037210 */ /* 0x020fc80007ffe010 */
[----:B------:R-:W-:Y:S01]  /*0310*/  IADD3 R3, PT, PT, R19, R3, R18 ;  /* 0x0000000313037210 */ /* 0x000fe20007ffe012 */
[----:B------:R-:W-:Y:S06]  /*0320*/  @P0 BRA `(.L_x_0) ;  /* 0xfffffffc00940947 */ /* 0x000fec000383ffff */
[----:B------:R-:W-:Y:S04]  /*0330*/  STG.E desc[UR8][R24.64], R3 ;  /* 0x0000000318007986 */ /* 0x000fe8000c101908 */
[----:B------:R-:W-:Y:S01]  /*0340*/  STS [R2], R3 ;  /* 0x0000000302007388 */ /* 0x000fe20000000800 */
[----:B------:R-:W-:Y:S06]  /*0350*/  BAR.SYNC.DEFER_BLOCKING 0x0 ;  /* 0x0000000000007b1d */ /* 0x000fec0000010000 */
[----:B------:R-:W-:Y:S05]  /*0360*/  EXIT ;  /* 0x000000000000794d */ /* 0x000fea0003800000 */
.L_x_1:
[----:B------:R-:W-:-:S00]  /*0370*/  BRA `(.L_x_1) ;  /* 0xfffffffc00fc7947 */ /* 0x000fc0000383ffff */
[----:B------:R-:W-:-:S00]  /*0380*/  NOP ;  /* 0x0000000000007918 */ /* 0x000fc00000000000 */
[----:B------:R-:W-:-:S00]  /*0390*/  NOP ;  /* 0x0000000000007918 */ /* 0x000fc00000000000 */
[----:B------:R-:W-:-:S00]  /*03a0*/  NOP ;  /* 0x0000000000007918 */ /* 0x000fc00000000000 */
[----:B------:R-:W-:-:S00]  /*03b0*/  NOP ;  /* 0x0000000000007918 */ /* 0x000fc00000000000 */
[----:B------:R-:W-:-:S00]  /*03c0*/  NOP ;  /* 0x0000000000007918 */ /* 0x000fc00000000000 */
[----:B------:R-:W-:-:S00]  /*03d0*/  NOP ;  /* 0x0000000000007918 */ /* 0x000fc00000000000 */
[----:B------:R-:W-:-:S00]  /*03e0*/  NOP ;  /* 0x0000000000007918 */ /* 0x000fc00000000000 */
[----:B------:R-:W-:-:S00]  /*03f0*/  NOP ;  /* 0x0000000000007918 */ /* 0x000fc00000000000 */
.L_x_2:


//--------------------- .nv.shared._Z3addPiS_S_   --------------------------
	.section	.nv.shared._Z3addPiS_S_,"aw",@nobits
	.sectionflags	@""
	.align	4
.nv.shared._Z3addPiS_S_:
	.zero		9216


//--------------------- .nv.shared.reserved.0     --------------------------
	.section	.nv.shared.reserved.0,"aw",@nobits
	.weak		__nv_reservedSMEM_offset_0_alias
	.size		__nv_reservedSMEM_offset_0_alias, 0, 64
	.other		__nv_reservedSMEM_offset_0_alias,@"STO_CUDA_RESERVED_SHARED STV_DEFAULT"
__nv_reservedSMEM_offset_0_alias:
	.zero		0
	.zero		64


//--------------------- .nv.constant0._Z3addPiS_S_ --------------------------
	.section	.nv.constant0._Z3addPiS_S_,"a",@progbits
	.sectionflags	@""
	.align	4
.nv.constant0._Z3addPiS_S_:
	.zero		920


//--------------------- SYMBOLS --------------------------

	.type		.nv.reservedSmem.offset0,@object
	.size		.nv.reservedSmem.offset0,0x4
	.type		.nv.reservedSmem.cap,@object
	.size		.nv.reservedSmem.cap,0x4
